//
// Generated by NVIDIA NVVM Compiler
//
// Compiler Build ID: CL-36424714
// Cuda compilation tools, release 13.0, V13.0.88
// Based on NVVM 20.0.0
//

.version 9.0
.target sm_100
.address_size 64

	// .globl	addEBEProductKernel

.visible .entry addEBEProductKernel(
	.param .u32 addEBEProductKernel_param_0,
	.param .u64 .ptr .align 1 addEBEProductKernel_param_1,
	.param .u64 .ptr .align 1 addEBEProductKernel_param_2,
	.param .u32 addEBEProductKernel_param_3,
	.param .u32 addEBEProductKernel_param_4,
	.param .u32 addEBEProductKernel_param_5,
	.param .u32 addEBEProductKernel_param_6,
	.param .u32 addEBEProductKernel_param_7,
	.param .f64 addEBEProductKernel_param_8,
	.param .u64 .ptr .align 1 addEBEProductKernel_param_9,
	.param .u64 .ptr .align 1 addEBEProductKernel_param_10,
	.param .u32 addEBEProductKernel_param_11,
	.param .u32 addEBEProductKernel_param_12,
	.param .u64 .ptr .align 1 addEBEProductKernel_param_13,
	.param .u64 .ptr .align 1 addEBEProductKernel_param_14,
	.param .u32 addEBEProductKernel_param_15,
	.param .u32 addEBEProductKernel_param_16,
	.param .f64 addEBEProductKernel_param_17
)
{
	.reg .pred 	%p<2>;
	.reg .b32 	%r<35>;
	.reg .b64 	%rd<40>;
	.reg .b64 	%fd<9>;

	ld.param.u32 	%r11, [addEBEProductKernel_param_0];
	ld.param.u64 	%rd2, [addEBEProductKernel_param_2];
	ld.param.u32 	%r2, [addEBEProductKernel_param_3];
	ld.param.u32 	%r3, [addEBEProductKernel_param_4];
	ld.param.u32 	%r4, [addEBEProductKernel_param_5];
	ld.param.u32 	%r5, [addEBEProductKernel_param_6];
	ld.param.u32 	%r6, [addEBEProductKernel_param_7];
	ld.param.f64 	%fd1, [addEBEProductKernel_param_8];
	ld.param.u64 	%rd3, [addEBEProductKernel_param_9];
	ld.param.u64 	%rd4, [addEBEProductKernel_param_10];
	ld.param.u32 	%r7, [addEBEProductKernel_param_11];
	ld.param.u32 	%r8, [addEBEProductKernel_param_12];
	ld.param.u32 	%r9, [addEBEProductKernel_param_15];
	ld.param.u32 	%r10, [addEBEProductKernel_param_16];
	ld.param.f64 	%fd2, [addEBEProductKernel_param_17];
	mov.u32 	%r12, %ctaid.x;
	mov.u32 	%r13, %ntid.x;
	mov.u32 	%r14, %tid.x;
	mad.lo.s32 	%r1, %r12, %r13, %r14;
	setp.ge.s32 	%p1, %r1, %r11;
	@%p1 bra 	$L__BB0_2;
	ld.param.u64 	%rd39, [addEBEProductKernel_param_14];
	ld.param.u64 	%rd38, [addEBEProductKernel_param_13];
	ld.param.u64 	%rd37, [addEBEProductKernel_param_1];
	cvta.to.global.u64 	%rd7, %rd37;
	cvta.to.global.u64 	%rd8, %rd2;
	cvta.to.global.u64 	%rd9, %rd3;
	cvta.to.global.u64 	%rd10, %rd4;
	cvta.to.global.u64 	%rd11, %rd38;
	cvta.to.global.u64 	%rd12, %rd39;
	mul.lo.s32 	%r15, %r5, %r4;
	div.s32 	%r16, %r1, %r15;
	rem.s32 	%r17, %r16, %r6;
	mul.lo.s32 	%r18, %r15, %r6;
	div.s32 	%r19, %r1, %r18;
	mad.lo.s32 	%r20, %r19, %r3, %r17;
	mul.wide.s32 	%rd13, %r20, 8;
	add.s64 	%rd14, %rd7, %rd13;
	ld.global.u64 	%rd15, [%rd14];
	cvta.to.global.u64 	%rd16, %rd15;
	div.s32 	%r21, %r1, %r4;
	mad.lo.s32 	%r22, %r19, %r2, %r17;
	mul.wide.s32 	%rd17, %r22, 4;
	add.s64 	%rd18, %rd8, %rd17;
	ld.global.u32 	%r23, [%rd18];
	mul.lo.s32 	%r24, %r21, %r4;
	sub.s32 	%r25, %r1, %r24;
	mad.lo.s32 	%r26, %r23, %r21, %r25;
	mul.wide.s32 	%rd19, %r26, 8;
	add.s64 	%rd20, %rd16, %rd19;
	ld.global.f64 	%fd3, [%rd20];
	mad.lo.s32 	%r27, %r19, %r8, %r17;
	mul.wide.s32 	%rd21, %r27, 8;
	add.s64 	%rd22, %rd9, %rd21;
	ld.global.u64 	%rd23, [%rd22];
	cvta.to.global.u64 	%rd24, %rd23;
	mad.lo.s32 	%r28, %r19, %r7, %r17;
	mul.wide.s32 	%rd25, %r28, 4;
	add.s64 	%rd26, %rd10, %rd25;
	ld.global.u32 	%r29, [%rd26];
	mad.lo.s32 	%r30, %r29, %r21, %r25;
	mul.wide.s32 	%rd27, %r30, 8;
	add.s64 	%rd28, %rd24, %rd27;
	ld.global.f64 	%fd4, [%rd28];
	mul.f64 	%fd5, %fd1, %fd4;
	mad.lo.s32 	%r31, %r19, %r10, %r17;
	mul.wide.s32 	%rd29, %r31, 8;
	add.s64 	%rd30, %rd11, %rd29;
	ld.global.u64 	%rd31, [%rd30];
	cvta.to.global.u64 	%rd32, %rd31;
	mad.lo.s32 	%r32, %r19, %r9, %r17;
	mul.wide.s32 	%rd33, %r32, 4;
	add.s64 	%rd34, %rd12, %rd33;
	ld.global.u32 	%r33, [%rd34];
	mad.lo.s32 	%r34, %r33, %r21, %r25;
	mul.wide.s32 	%rd35, %r34, 8;
	add.s64 	%rd36, %rd32, %rd35;
	ld.global.f64 	%fd6, [%rd36];
	mul.f64 	%fd7, %fd5, %fd6;
	fma.rn.f64 	%fd8, %fd2, %fd3, %fd7;
	st.global.f64 	[%rd20], %fd8;
$L__BB0_2:
	ret;

}


// ===== COMPILED SASS (sm_100) =====

	.target	sm_100

	.elftype	@"ET_EXEC"


//--------------------- .note.nv.tkinfo           --------------------------
	.section	.note.nv.tkinfo,"",@"SHT_NOTE"
	.sectionflags	@"SHF_NOTE_NV_TKINFO"
	.tkinfo
        /*0018*/ 	.word	0x00000002
        /*0030*/ 	.string	""
        /*0030*/ 	.string	"ptxas"
        /*0030*/ 	.string	"Cuda compilation tools, release 13.0, V13.0.88"
        /*0030*/ 	.string	"Build cuda_13.0.r13.0/compiler.36424714_0"
        /*0030*/ 	.string	"-arch sm_100 -m 64 "



//--------------------- .note.nv.cuinfo           --------------------------
	.section	.note.nv.cuinfo,"",@"SHT_NOTE"
	.sectionflags	@"SHF_NOTE_NV_CUINFO"
        /*0018*/ 	.short	0x0002
        /*001a*/ 	.short	0x0064
        /*001c*/ 	.short	0x0082
	.zero		2


//--------------------- .nv.info                  --------------------------
	.section	.nv.info,"",@"SHT_CUDA_INFO"
	.align	4


	//----- nvinfo : EIATTR_REGCOUNT
	.align		4
        /*0000*/ 	.byte	0x04, 0x2f
        /*0002*/ 	.short	(.L_1 - .L_0)
	.align		4
.L_0:
        /*0004*/ 	.word	index@(addEBEProductKernel)
        /*0008*/ 	.word	0x0000001a


	//----- nvinfo : EIATTR_FRAME_SIZE
	.align		4
.L_1:
        /*000c*/ 	.byte	0x04, 0x11
        /*000e*/ 	.short	(.L_3 - .L_2)
	.align		4
.L_2:
        /*0010*/ 	.word	index@(addEBEProductKernel)
        /*0014*/ 	.word	0x00000000


	//----- nvinfo : EIATTR_MIN_STACK_SIZE
	.align		4
.L_3:
        /*0018*/ 	.byte	0x04, 0x12
        /*001a*/ 	.short	(.L_5 - .L_4)
	.align		4
.L_4:
        /*001c*/ 	.word	index@(addEBEProductKernel)
        /*0020*/ 	.word	0x00000000
.L_5:


//--------------------- .nv.compat                --------------------------
	.section	.nv.compat,"",@"SHT_CUDA_COMPAT_INFO"
	.align	4
        /*0000*/ 	.byte	0x02, 0x09, 0x00, 0x00, 0x02, 0x02, 0x01, 0x00, 0x02, 0x05, 0x05, 0x00, 0x03, 0x07, 0x01, 0x01
        /*0010*/ 	.byte	0x02, 0x03, 0x00, 0x00, 0x02, 0x06, 0x01, 0x00, 0x04, 0x0b, 0x08, 0x00, 0x01, 0x00, 0x00, 0x00
        /*0020*/ 	.byte	0x00, 0x00, 0x00, 0x00


//--------------------- .nv.info.addEBEProductKernel --------------------------
	.section	.nv.info.addEBEProductKernel,"",@"SHT_CUDA_INFO"
	.sectionflags	@""
	.align	4


	//----- nvinfo : EIATTR_CUDA_API_VERSION
	.align		4
        /*0000*/ 	.byte	0x04, 0x37
        /*0002*/ 	.short	(.L_7 - .L_6)
.L_6:
        /*0004*/ 	.word	0x00000082


	//----- nvinfo : EIATTR_KPARAM_INFO
	.align		4
.L_7:
        /*0008*/ 	.byte	0x04, 0x17
        /*000a*/ 	.short	(.L_9 - .L_8)
.L_8:
        /*000c*/ 	.word	0x00000000
        /*0010*/ 	.short	0x0011
        /*0012*/ 	.short	0x0068
        /*0014*/ 	.byte	0x00, 0xf0, 0x21, 0x00


	//----- nvinfo : EIATTR_KPARAM_INFO
	.align		4
.L_9:
        /*0018*/ 	.byte	0x04, 0x17
        /*001a*/ 	.short	(.L_11 - .L_10)
.L_10:
        /*001c*/ 	.word	0x00000000
        /*0020*/ 	.short	0x0010
        /*0022*/ 	.short	0x0064
        /*0024*/ 	.byte	0x00, 0xf0, 0x11, 0x00


	//----- nvinfo : EIATTR_KPARAM_INFO
	.align		4
.L_11:
        /*0028*/ 	.byte	0x04, 0x17
        /*002a*/ 	.short	(.L_13 - .L_12)
.L_12:
        /*002c*/ 	.word	0x00000000
        /*0030*/ 	.short	0x000f
        /*0032*/ 	.short	0x0060
        /*0034*/ 	.byte	0x00, 0xf0, 0x11, 0x00


	//----- nvinfo : EIATTR_KPARAM_INFO
	.align		4
.L_13:
        /*0038*/ 	.byte	0x04, 0x17
        /*003a*/ 	.short	(.L_15 - .L_14)
.L_14:
        /*003c*/ 	.word	0x00000000
        /*0040*/ 	.short	0x000e
        /*0042*/ 	.short	0x0058
        /*0044*/ 	.byte	0x00, 0xf5, 0x21, 0x00


	//----- nvinfo : EIATTR_KPARAM_INFO
	.align		4
.L_15:
        /*0048*/ 	.byte	0x04, 0x17
        /*004a*/ 	.short	(.L_17 - .L_16)
.L_16:
        /*004c*/ 	.word	0x00000000
        /*0050*/ 	.short	0x000d
        /*0052*/ 	.short	0x0050
        /*0054*/ 	.byte	0x00, 0xf5, 0x21, 0x00


	//----- nvinfo : EIATTR_KPARAM_INFO
	.align		4
.L_17:
        /*0058*/ 	.byte	0x04, 0x17
        /*005a*/ 	.short	(.L_19 - .L_18)
.L_18:
        /*005c*/ 	.word	0x00000000
        /*0060*/ 	.short	0x000c
        /*0062*/ 	.short	0x004c
        /*0064*/ 	.byte	0x00, 0xf0, 0x11, 0x00


	//----- nvinfo : EIATTR_KPARAM_INFO
	.align		4
.L_19:
        /*0068*/ 	.byte	0x04, 0x17
        /*006a*/ 	.short	(.L_21 - .L_20)
.L_20:
        /*006c*/ 	.word	0x00000000
        /*0070*/ 	.short	0x000b
        /*0072*/ 	.short	0x0048
        /*0074*/ 	.byte	0x00, 0xf0, 0x11, 0x00


	//----- nvinfo : EIATTR_KPARAM_INFO
	.align		4
.L_21:
        /*0078*/ 	.byte	0x04, 0x17
        /*007a*/ 	.short	(.L_23 - .L_22)
.L_22:
        /*007c*/ 	.word	0x00000000
        /*0080*/ 	.short	0x000a
        /*0082*/ 	.short	0x0040
        /*0084*/ 	.byte	0x00, 0xf5, 0x21, 0x00


	//----- nvinfo : EIATTR_KPARAM_INFO
	.align		4
.L_23:
        /*0088*/ 	.byte	0x04, 0x17
        /*008a*/ 	.short	(.L_25 - .L_24)
.L_24:
        /*008c*/ 	.word	0x00000000
        /*0090*/ 	.short	0x0009
        /*0092*/ 	.short	0x0038
        /*0094*/ 	.byte	0x00, 0xf5, 0x21, 0x00


	//----- nvinfo : EIATTR_KPARAM_INFO
	.align		4
.L_25:
        /*0098*/ 	.byte	0x04, 0x17
        /*009a*/ 	.short	(.L_27 - .L_26)
.L_26:
        /*009c*/ 	.word	0x00000000
        /*00a0*/ 	.short	0x0008
        /*00a2*/ 	.short	0x0030
        /*00a4*/ 	.byte	0x00, 0xf0, 0x21, 0x00


	//----- nvinfo : EIATTR_KPARAM_INFO
	.align		4
.L_27:
        /*00a8*/ 	.byte	0x04, 0x17
        /*00aa*/ 	.short	(.L_29 - .L_28)
.L_28:
        /*00ac*/ 	.word	0x00000000
        /*00b0*/ 	.short	0x0007
        /*00b2*/ 	.short	0x0028
        /*00b4*/ 	.byte	0x00, 0xf0, 0x11, 0x00


	//----- nvinfo : EIATTR_KPARAM_INFO
	.align		4
.L_29:
        /*00b8*/ 	.byte	0x04, 0x17
        /*00ba*/ 	.short	(.L_31 - .L_30)
.L_30:
        /*00bc*/ 	.word	0x00000000
        /*00c0*/ 	.short	0x0006
        /*00c2*/ 	.short	0x0024
        /*00c4*/ 	.byte	0x00, 0xf0, 0x11, 0x00


	//----- nvinfo : EIATTR_KPARAM_INFO
	.align		4
.L_31:
        /*00c8*/ 	.byte	0x04, 0x17
        /*00ca*/ 	.short	(.L_33 - .L_32)
.L_32:
        /*00cc*/ 	.word	0x00000000
        /*00d0*/ 	.short	0x0005
        /*00d2*/ 	.short	0x0020
        /*00d4*/ 	.byte	0x00, 0xf0, 0x11, 0x00


	//----- nvinfo : EIATTR_KPARAM_INFO
	.align		4
.L_33:
        /*00d8*/ 	.byte	0x04, 0x17
        /*00da*/ 	.short	(.L_35 - .L_34)
.L_34:
        /*00dc*/ 	.word	0x00000000
        /*00e0*/ 	.short	0x0004
        /*00e2*/ 	.short	0x001c
        /*00e4*/ 	.byte	0x00, 0xf0, 0x11, 0x00


	//----- nvinfo : EIATTR_KPARAM_INFO
	.align		4
.L_35:
        /*00e8*/ 	.byte	0x04, 0x17
        /*00ea*/ 	.short	(.L_37 - .L_36)
.L_36:
        /*00ec*/ 	.word	0x00000000
        /*00f0*/ 	.short	0x0003
        /*00f2*/ 	.short	0x0018
        /*00f4*/ 	.byte	0x00, 0xf0, 0x11, 0x00


	//----- nvinfo : EIATTR_KPARAM_INFO
	.align		4
.L_37:
        /*00f8*/ 	.byte	0x04, 0x17
        /*00fa*/ 	.short	(.L_39 - .L_38)
.L_38:
        /*00fc*/ 	.word	0x00000000
        /*0100*/ 	.short	0x0002
        /*0102*/ 	.short	0x0010
        /*0104*/ 	.byte	0x00, 0xf5, 0x21, 0x00


	//----- nvinfo : EIATTR_KPARAM_INFO
	.align		4
.L_39:
        /*0108*/ 	.byte	0x04, 0x17
        /*010a*/ 	.short	(.L_41 - .L_40)
.L_40:
        /*010c*/ 	.word	0x00000000
        /*0110*/ 	.short	0x0001
        /*0112*/ 	.short	0x0008
        /*0114*/ 	.byte	0x00, 0xf5, 0x21, 0x00


	//----- nvinfo : EIATTR_KPARAM_INFO
	.align		4
.L_41:
        /*0118*/ 	.byte	0x04, 0x17
        /*011a*/ 	.short	(.L_43 - .L_42)
.L_42:
        /*011c*/ 	.word	0x00000000
        /*0120*/ 	.short	0x0000
        /*0122*/ 	.short	0x0000
        /*0124*/ 	.byte	0x00, 0xf0, 0x11, 0x00


	//----- nvinfo : EIATTR_SPARSE_MMA_MASK
	.align		4
.L_43:
        /*0128*/ 	.byte	0x03, 0x50
        /*012a*/ 	.short	0x0000


	//----- nvinfo : EIATTR_MAXREG_COUNT
	.align		4
        /*012c*/ 	.byte	0x03, 0x1b
        /*012e*/ 	.short	0x00ff


	//----- nvinfo : EIATTR_MERCURY_ISA_VERSION
	.align		4
        /*0130*/ 	.byte	0x03, 0x5f
        /*0132*/ 	.short	0x0101


	//----- nvinfo : EIATTR_VRC_CTA_INIT_COUNT
	.align		4
        /*0134*/ 	.byte	0x02, 0x4a
	.zero		1
	.zero		1


	//----- nvinfo : EIATTR_EXIT_INSTR_OFFSETS
	.align		4
        /*0138*/ 	.byte	0x04, 0x1c
        /*013a*/ 	.short	(.L_45 - .L_44)


	//   ....[0]....
.L_44:
        /*013c*/ 	.word	0x00000070


	//   ....[1]....
        /*0140*/ 	.word	0x00000970


	//----- nvinfo : EIATTR_CBANK_PARAM_SIZE
	.align		4
.L_45:
        /*0144*/ 	.byte	0x03, 0x19
        /*0146*/ 	.short	0x0070


	//----- nvinfo : EIATTR_PARAM_CBANK
	.align		4
        /*0148*/ 	.byte	0x04, 0x0a
        /*014a*/ 	.short	(.L_47 - .L_46)
	.align		4
.L_46:
        /*014c*/ 	.word	index@(.nv.constant0.addEBEProductKernel)
        /*0150*/ 	.short	0x0380
        /*0152*/ 	.short	0x0070


	//----- nvinfo : EIATTR_SW_WAR
	.align		4
.L_47:
        /*0154*/ 	.byte	0x04, 0x36
        /*0156*/ 	.short	(.L_49 - .L_48)
.L_48:
        /*0158*/ 	.word	0x00000008
.L_49:


//--------------------- .nv.callgraph             --------------------------
	.section	.nv.callgraph,"",@"SHT_CUDA_CALLGRAPH"
	.align	4
	.sectionentsize	8
	.align		4
        /*0000*/ 	.word	0x00000000
	.align		4
        /*0004*/ 	.word	0xffffffff
	.align		4
        /*0008*/ 	.word	0x00000000
	.align		4
        /*000c*/ 	.word	0xfffffffe
	.align		4
        /*0010*/ 	.word	0x00000000
	.align		4
        /*0014*/ 	.word	0xfffffffd
	.align		4
        /*0018*/ 	.word	0x00000000
	.align		4
        /*001c*/ 	.word	0xfffffffc


//--------------------- .text.addEBEProductKernel --------------------------
	.section	.text.addEBEProductKernel,"ax",@progbits
	.align	128
        .global         addEBEProductKernel
        .type           addEBEProductKernel,@function
        .size           addEBEProductKernel,(.L_x_1 - addEBEProductKernel)
        .other          addEBEProductKernel,@"STO_CUDA_ENTRY STV_DEFAULT"
addEBEProductKernel:
.text.addEBEProductKernel:
[----:B------:R-:W-:Y:S01]  /*0000*/  LDC R1, c[0x0][0x37c] ;  /* 0x0000df00ff017b82 */ /* 0x000fe20000000800 */
[----:B------:R-:W0:Y:S07]  /*0010*/  S2R R0, SR_TID.X ;  /* 0x0000000000007919 */ /* 0x000e2e0000002100 */
[----:B------:R-:W0:Y:S01]  /*0020*/  S2UR UR4, SR_CTAID.X ;  /* 0x00000000000479c3 */ /* 0x000e220000002500 */
[----:B------:R-:W1:Y:S07]  /*0030*/  LDCU UR5, c[0x0][0x380] ;  /* 0x00007000ff0577ac */ /* 0x000e6e0008000800 */
[----:B------:R-:W0:Y:S02]  /*0040*/  LDC R7, c[0x0][0x360] ;  /* 0x0000d800ff077b82 */ /* 0x000e240000000800 */
[----:B0-----:R-:W-:-:S05]  /*0050*/  IMAD R7, R7, UR4, R0 ;  /* 0x0000000407077c24 */ /* 0x001fca000f8e0200 */
[----:B-1----:R-:W-:-:S13]  /*0060*/  ISETP.GE.AND P0, PT, R7, UR5, PT ;  /* 0x0000000507007c0c */ /* 0x002fda000bf06270 */
[----:B------:R-:W-:Y:S05]  /*0070*/  @P0 EXIT ;  /* 0x000000000000094d */ /* 0x000fea0003800000 */
[----:B------:R-:W0:Y:S01]  /*0080*/  LDC.64 R2, c[0x0][0x3a0] ;  /* 0x0000e800ff027b82 */ /* 0x000e220000000a00 */
[----:B------:R-:W1:Y:S01]  /*0090*/  LDCU.64 UR8, c[0x0][0x3c8] ;  /* 0x00007900ff0877ac */ /* 0x000e620008000a00 */
[----:B------:R-:W2:Y:S06]  /*00a0*/  LDCU.64 UR10, c[0x0][0x3e0] ;  /* 0x00007c00ff0a77ac */ /* 0x000eac0008000a00 */
[----:B------:R-:W3:Y:S01]  /*00b0*/  LDC.64 R18, c[0x0][0x3c0] ;  /* 0x0000f000ff127b82 */ /* 0x000ee20000000a00 */
[----:B------:R-:W4:Y:S01]  /*00c0*/  LDCU.64 UR4, c[0x0][0x358] ;  /* 0x00006b00ff0477ac */ /* 0x000f220008000a00 */
[----:B------:R-:W5:Y:S01]  /*00d0*/  LDCU UR7, c[0x0][0x398] ;  /* 0x00007300ff0777ac */ /* 0x000f620008000800 */
[----:B------:R-:W5:Y:S01]  /*00e0*/  LDCU UR6, c[0x0][0x39c] ;  /* 0x00007380ff0677ac */ /* 0x000f620008000800 */
[----:B0-----:R-:W-:-:S04]  /*00f0*/  IMAD R4, R3, R2, RZ ;  /* 0x0000000203047224 */ /* 0x001fc800078e02ff */
[----:B------:R-:W0:Y:S01]  /*0100*/  LDC R3, c[0x0][0x3a8] ;  /* 0x0000ea00ff037b82 */ /* 0x000e220000000800 */
[-C--:B------:R-:W-:Y:S02]  /*0110*/  IABS R5, R4.reuse ;  /* 0x0000000400057213 */ /* 0x080fe40000000000 */
[----:B------:R-:W-:Y:S02]  /*0120*/  IABS R14, R4 ;  /* 0x00000004000e7213 */ /* 0x000fe40000000000 */
[----:B------:R-:W1:Y:S03]  /*0130*/  I2F.RP R0, R5 ;  /* 0x0000000500007306 */ /* 0x000e660000209400 */
[----:B------:R-:W-:-:S05]  /*0140*/  IMAD.MOV R17, RZ, RZ, -R14 ;  /* 0x000000ffff117224 */ /* 0x000fca00078e0a0e */
[----:B-1----:R-:W1:Y:S01]  /*0150*/  MUFU.RCP R0, R0 ;  /* 0x0000000000007308 */ /* 0x002e620000001000 */
[-C--:B0-----:R-:W-:Y:S01]  /*0160*/  IMAD R8, R4, R3.reuse, RZ ;  /* 0x0000000304087224 */ /* 0x081fe200078e02ff */
[----:B------:R-:W-:-:S06]  /*0170*/  IABS R6, R3 ;  /* 0x0000000300067213 */ /* 0x000fcc0000000000 */
[----:B------:R-:W0:Y:S01]  /*0180*/  I2F.RP R13, R6 ;  /* 0x00000006000d7306 */ /* 0x000e220000209400 */
[----:B-1----:R-:W-:Y:S02]  /*0190*/  IADD3 R10, PT, PT, R0, 0xffffffe, RZ ;  /* 0x0ffffffe000a7810 */ /* 0x002fe40007ffe0ff */
[----:B------:R-:W-:-:S05]  /*01a0*/  IABS R0, R7 ;  /* 0x0000000700007213 */ /* 0x000fca0000000000 */
[----:B------:R1:W2:Y:S08]  /*01b0*/  F2I.FTZ.U32.TRUNC.NTZ R11, R10 ;  /* 0x0000000a000b7305 */ /* 0x0002b0000021f000 */
[----:B0-----:R-:W0:Y:S01]  /*01c0*/  MUFU.RCP R13, R13 ;  /* 0x0000000d000d7308 */ /* 0x001e220000001000 */
[----:B-1----:R-:W-:Y:S02]  /*01d0*/  HFMA2 R10, -RZ, RZ, 0, 0 ;  /* 0x00000000ff0a7431 */ /* 0x002fe400000001ff */
[----:B--2---:R-:W-:-:S04]  /*01e0*/  IMAD.MOV R12, RZ, RZ, -R11 ;  /* 0x000000ffff0c7224 */ /* 0x004fc800078e0a0b */
[----:B------:R-:W-:Y:S01]  /*01f0*/  IMAD R9, R12, R5, RZ ;  /* 0x000000050c097224 */ /* 0x000fe200078e02ff */
[----:B------:R-:W-:-:S03]  /*0200*/  IABS R12, R8 ;  /* 0x00000008000c7213 */ /* 0x000fc60000000000 */
[----:B------:R-:W-:Y:S01]  /*0210*/  IMAD.HI.U32 R11, R11, R9, R10 ;  /* 0x000000090b0b7227 */ /* 0x000fe200078e000a */
[----:B------:R-:W-:Y:S02]  /*0220*/  MOV R9, R12 ;  /* 0x0000000c00097202 */ /* 0x000fe40000000f00 */
[----:B0-----:R-:W-:Y:S02]  /*0230*/  IADD3 R14, PT, PT, R13, 0xffffffe, RZ ;  /* 0x0ffffffe0d0e7810 */ /* 0x001fe40007ffe0ff */
[----:B------:R-:W0:Y:S01]  /*0240*/  I2F.RP R15, R9 ;  /* 0x00000009000f7306 */ /* 0x000e220000209400 */
[----:B------:R-:W-:-:S04]  /*0250*/  IMAD.HI.U32 R12, R11, R0, RZ ;  /* 0x000000000b0c7227 */ /* 0x000fc800078e00ff */
[----:B------:R-:W-:Y:S02]  /*0260*/  IMAD R10, R12, R17, R0 ;  /* 0x000000110c0a7224 */ /* 0x000fe400078e0200 */
[----:B------:R-:W1:Y:S03]  /*0270*/  LDC.64 R16, c[0x0][0x3b8] ;  /* 0x0000ee00ff107b82 */ /* 0x000e660000000a00 */
[----:B------:R-:W-:Y:S01]  /*0280*/  ISETP.GT.U32.AND P1, PT, R5, R10, PT ;  /* 0x0000000a0500720c */ /* 0x000fe20003f24070 */
[----:B0-----:R-:W0:-:S12]  /*0290*/  MUFU.RCP R15, R15 ;  /* 0x0000000f000f7308 */ /* 0x001e180000001000 */
[----:B------:R-:W-:Y:S02]  /*02a0*/  @!P1 IMAD.IADD R10, R10, 0x1, -R5 ;  /* 0x000000010a0a9824 */ /* 0x000fe400078e0a05 */
[----:B------:R-:W-:Y:S01]  /*02b0*/  @!P1 VIADD R12, R12, 0x1 ;  /* 0x000000010c0c9836 */ /* 0x000fe20000000000 */
[----:B------:R-:W-:Y:S02]  /*02c0*/  ISETP.NE.AND P1, PT, R4, RZ, PT ;  /* 0x000000ff0400720c */ /* 0x000fe40003f25270 */
[----:B------:R-:W-:Y:S02]  /*02d0*/  ISETP.GE.U32.AND P0, PT, R10, R5, PT ;  /* 0x000000050a00720c */ /* 0x000fe40003f06070 */
[----:B------:R-:W-:Y:S01]  /*02e0*/  LOP3.LUT R10, R7, R4, RZ, 0x3c, !PT ;  /* 0x00000004070a7212 */ /* 0x000fe200078e3cff */
[----:B------:R-:W2:Y:S03]  /*02f0*/  F2I.FTZ.U32.TRUNC.NTZ R5, R14 ;  /* 0x0000000e00057305 */ /* 0x000ea6000021f000 */
[----:B------:R-:W-:-:S02]  /*0300*/  ISETP.GE.AND P2, PT, R10, RZ, PT ;  /* 0x000000ff0a00720c */ /* 0x000fc40003f46270 */
[----:B0-----:R-:W-:-:S04]  /*0310*/  IADD3 R10, PT, PT, R15, 0xffffffe, RZ ;  /* 0x0ffffffe0f0a7810 */ /* 0x001fc80007ffe0ff */
[----:B------:R-:W0:Y:S01]  /*0320*/  F2I.FTZ.U32.TRUNC.NTZ R11, R10 ;  /* 0x0000000a000b7305 */ /* 0x000e22000021f000 */
[----:B------:R-:W-:Y:S01]  /*0330*/  @P0 VIADD R12, R12, 0x1 ;  /* 0x000000010c0c0836 */ /* 0x000fe20000000000 */
[----:B--2---:R-:W-:-:S05]  /*0340*/  IADD3 R13, PT, PT, RZ, -R5, RZ ;  /* 0x80000005ff0d7210 */ /* 0x004fca0007ffe0ff */
[----:B------:R-:W-:Y:S01]  /*0350*/  @!P2 IMAD.MOV R12, RZ, RZ, -R12 ;  /* 0x000000ffff0ca224 */ /* 0x000fe200078e0a0c */
[----:B------:R-:W-:Y:S01]  /*0360*/  @!P1 LOP3.LUT R12, RZ, R4, RZ, 0x33, !PT ;  /* 0x00000004ff0c9212 */ /* 0x000fe200078e33ff */
[----:B------:R-:W-:Y:S02]  /*0370*/  HFMA2 R4, -RZ, RZ, 0, 0 ;  /* 0x00000000ff047431 */ /* 0x000fe400000001ff */
[----:B------:R-:W-:Y:S01]  /*0380*/  IMAD R13, R13, R6, RZ ;  /* 0x000000060d0d7224 */ /* 0x000fe200078e02ff */
[----:B------:R-:W-:Y:S01]  /*0390*/  IABS R15, R12 ;  /* 0x0000000c000f7213 */ /* 0x000fe20000000000 */
[----:B0-----:R-:W-:Y:S02]  /*03a0*/  IMAD.MOV R10, RZ, RZ, -R11 ;  /* 0x000000ffff0a7224 */ /* 0x001fe400078e0a0b */
[----:B------:R-:W-:Y:S01]  /*03b0*/  IMAD.HI.U32 R4, R5, R13, R4 ;  /* 0x0000000d05047227 */ /* 0x000fe200078e0004 */
[----:B------:R-:W-:-:S03]  /*03c0*/  IABS R13, R8 ;  /* 0x00000008000d7213 */ /* 0x000fc60000000000 */
[----:B------:R-:W-:Y:S01]  /*03d0*/  IMAD R5, R10, R9, RZ ;  /* 0x000000090a057224 */ /* 0x000fe200078e02ff */
[----:B------:R-:W-:Y:S01]  /*03e0*/  MOV R10, RZ ;  /* 0x000000ff000a7202 */ /* 0x000fe20000000f00 */
[----:B------:R-:W-:Y:S01]  /*03f0*/  IMAD.HI.U32 R4, R4, R15, RZ ;  /* 0x0000000f04047227 */ /* 0x000fe200078e00ff */
[----:B------:R-:W-:-:S03]  /*0400*/  IADD3 R13, PT, PT, RZ, -R13, RZ ;  /* 0x8000000dff0d7210 */ /* 0x000fc60007ffe0ff */
[----:B------:R-:W-:-:S04]  /*0410*/  IMAD.HI.U32 R11, R11, R5, R10 ;  /* 0x000000050b0b7227 */ /* 0x000fc800078e000a */
[----:B------:R-:W-:Y:S02]  /*0420*/  IMAD.MOV R4, RZ, RZ, -R4 ;  /* 0x000000ffff047224 */ /* 0x000fe400078e0a04 */
[----:B------:R-:W-:-:S04]  /*0430*/  IMAD.HI.U32 R11, R11, R0, RZ ;  /* 0x000000000b0b7227 */ /* 0x000fc800078e00ff */
[----:B------:R-:W-:Y:S02]  /*0440*/  IMAD R15, R6, R4, R15 ;  /* 0x00000004060f7224 */ /* 0x000fe400078e020f */
[----:B------:R-:W-:-:S03]  /*0450*/  IMAD.MOV.U32 R4, RZ, RZ, R13 ;  /* 0x000000ffff047224 */ /* 0x000fc600078e000d */
[----:B------:R-:W-:Y:S01]  /*0460*/  ISETP.GT.U32.AND P0, PT, R6, R15, PT ;  /* 0x0000000f0600720c */ /* 0x000fe20003f04070 */
[----:B------:R-:W-:-:S05]  /*0470*/  IMAD R4, R11, R4, R0 ;  /* 0x000000040b047224 */ /* 0x000fca00078e0200 */
[----:B------:R-:W-:-:S07]  /*0480*/  ISETP.GT.U32.AND P3, PT, R9, R4, PT ;  /* 0x000000040900720c */ /* 0x000fce0003f64070 */
[----:B------:R-:W-:Y:S02]  /*0490*/  @!P0 IADD3 R15, PT, PT, R15, -R6, RZ ;  /* 0x800000060f0f8210 */ /* 0x000fe40007ffe0ff */
[----:B------:R-:W-:Y:S02]  /*04a0*/  ISETP.GE.AND P0, PT, R12, RZ, PT ;  /* 0x000000ff0c00720c */ /* 0x000fe40003f06270 */
[----:B------:R-:W-:Y:S01]  /*04b0*/  ISETP.GT.U32.AND P4, PT, R6, R15, PT ;  /* 0x0000000f0600720c */ /* 0x000fe20003f84070 */
[----:B------:R-:W0:Y:S01]  /*04c0*/  LDC.64 R12, c[0x0][0x3d8] ;  /* 0x0000f600ff0c7b82 */ /* 0x000e220000000a00 */
[-C--:B------:R-:W-:Y:S02]  /*04d0*/  @!P3 IADD3 R4, PT, PT, R4, -R9.reuse, RZ ;  /* 0x800000090404b210 */ /* 0x080fe40007ffe0ff */
[----:B------:R-:W-:Y:S02]  /*04e0*/  @!P3 IADD3 R11, PT, PT, R11, 0x1, RZ ;  /* 0x000000010b0bb810 */ /* 0x000fe40007ffe0ff */
[----:B------:R-:W-:-:S02]  /*04f0*/  ISETP.GE.U32.AND P2, PT, R4, R9, PT ;  /* 0x000000090400720c */ /* 0x000fc40003f46070 */
[----:B------:R-:W-:Y:S02]  /*0500*/  LOP3.LUT R4, R7, R8, RZ, 0x3c, !PT ;  /* 0x0000000807047212 */ /* 0x000fe400078e3cff */
[----:B------:R-:W-:Y:S02]  /*0510*/  ISETP.NE.AND P3, PT, R3, RZ, PT ;  /* 0x000000ff0300720c */ /* 0x000fe40003f65270 */
[----:B------:R-:W-:Y:S01]  /*0520*/  ISETP.GE.AND P1, PT, R4, RZ, PT ;  /* 0x000000ff0400720c */ /* 0x000fe20003f26270 */
[----:B------:R-:W-:Y:S01]  /*0530*/  @!P4 IMAD.IADD R15, R15, 0x1, -R6 ;  /* 0x000000010f0fc824 */ /* 0x000fe200078e0a06 */
[----:B------:R-:W-:Y:S01]  /*0540*/  ISETP.NE.AND P4, PT, R8, RZ, PT ;  /* 0x000000ff0800720c */ /* 0x000fe20003f85270 */
[----:B------:R-:W2:Y:S03]  /*0550*/  LDC.64 R4, c[0x0][0x3d0] ;  /* 0x0000f400ff047b82 */ /* 0x000ea60000000a00 */
[----:B------:R-:W-:-:S02]  /*0560*/  @!P0 IADD3 R15, PT, PT, -R15, RZ, RZ ;  /* 0x000000ff0f0f8210 */ /* 0x000fc40007ffe1ff */
[----:B------:R-:W-:-:S03]  /*0570*/  @P2 IADD3 R11, PT, PT, R11, 0x1, RZ ;  /* 0x000000010b0b2810 */ /* 0x000fc60007ffe0ff */
[----:B------:R-:W-:Y:S02]  /*0580*/  @!P3 LOP3.LUT R15, RZ, R3, RZ, 0x33, !PT ;  /* 0x00000003ff0fb212 */ /* 0x000fe400078e33ff */
[----:B------:R-:W-:Y:S02]  /*0590*/  IMAD.MOV.U32 R6, RZ, RZ, R11 ;  /* 0x000000ffff067224 */ /* 0x000fe400078e000b */
[----:B------:R-:W5:Y:S03]  /*05a0*/  LDC.64 R10, c[0x0][0x390] ;  /* 0x0000e400ff0a7b82 */ /* 0x000f660000000a00 */
[----:B------:R-:W-:Y:S02]  /*05b0*/  @!P1 IADD3 R6, PT, PT, -R6, RZ, RZ ;  /* 0x000000ff06069210 */ /* 0x000fe40007ffe1ff */
[----:B------:R-:W-:-:S03]  /*05c0*/  @!P4 LOP3.LUT R6, RZ, R8, RZ, 0x33, !PT ;  /* 0x00000008ff06c212 */ /* 0x000fc600078e33ff */
[----:B------:R-:W5:Y:S02]  /*05d0*/  LDC.64 R8, c[0x0][0x388] ;  /* 0x0000e200ff087b82 */ /* 0x000f640000000a00 */
[C-C-:B------:R-:W-:Y:S02]  /*05e0*/  IMAD R21, R6.reuse, UR8, R15.reuse ;  /* 0x0000000806157c24 */ /* 0x140fe4000f8e020f */
[----:B------:R-:W-:Y:S02]  /*05f0*/  IMAD R3, R6, UR9, R15 ;  /* 0x0000000906037c24 */ /* 0x000fe4000f8e020f */
[----:B---3--:R-:W-:-:S04]  /*0600*/  IMAD.WIDE R20, R21, 0x4, R18 ;  /* 0x0000000415147825 */ /* 0x008fc800078e0212 */
[----:B-1----:R-:W-:Y:S02]  /*0610*/  IMAD.WIDE R18, R3, 0x8, R16 ;  /* 0x0000000803127825 */ /* 0x002fe400078e0210 */
[----:B----4-:R-:W3:Y:S02]  /*0620*/  LDG.E R3, desc[UR4][R20.64] ;  /* 0x0000000414037981 */ /* 0x010ee4000c1e1900 */
[C-C-:B------:R-:W-:Y:S02]  /*0630*/  IMAD R17, R6.reuse, UR10, R15.reuse ;  /* 0x0000000a06117c24 */ /* 0x140fe4000f8e020f */
[----:B------:R-:W-:Y:S02]  /*0640*/  IMAD R23, R6, UR11, R15 ;  /* 0x0000000b06177c24 */ /* 0x000fe4000f8e020f */
[----:B0-----:R-:W-:Y:S02]  /*0650*/  IMAD.WIDE R16, R17, 0x4, R12 ;  /* 0x0000000411107825 */ /* 0x001fe400078e020c */
[----:B------:R0:W4:Y:S02]  /*0660*/  LDG.E.64 R12, desc[UR4][R18.64] ;  /* 0x00000004120c7981 */ /* 0x000124000c1e1b00 */
[----:B--2---:R-:W-:-:S02]  /*0670*/  IMAD.WIDE R4, R23, 0x8, R4 ;  /* 0x0000000817047825 */ /* 0x004fc400078e0204 */
[----:B------:R1:W2:Y:S02]  /*0680*/  LDG.E R14, desc[UR4][R16.64] ;  /* 0x00000004100e7981 */ /* 0x0002a4000c1e1900 */
[C-C-:B-----5:R-:W-:Y:S02]  /*0690*/  IMAD R23, R6.reuse, UR7, R15.reuse ;  /* 0x0000000706177c24 */ /* 0x160fe4000f8e020f */
[----:B------:R-:W-:Y:S01]  /*06a0*/  IMAD R15, R6, UR6, R15 ;  /* 0x00000006060f7c24 */ /* 0x000fe2000f8e020f */
[----:B------:R-:W5:Y:S01]  /*06b0*/  LDG.E.64 R4, desc[UR4][R4.64] ;  /* 0x0000000404047981 */ /* 0x000f62000c1e1b00 */
[----:B------:R-:W-:Y:S01]  /*06c0*/  IMAD.WIDE R10, R23, 0x4, R10 ;  /* 0x00000004170a7825 */ /* 0x000fe200078e020a */
[----:B0-----:R-:W-:Y:S01]  /*06d0*/  IABS R19, R2 ;  /* 0x0000000200137213 */ /* 0x001fe20000000000 */
[----:B------:R-:W0:Y:S02]  /*06e0*/  LDCU.64 UR6, c[0x0][0x3e8] ;  /* 0x00007d00ff0677ac */ /* 0x000e240008000a00 */
[----:B------:R-:W-:Y:S01]  /*06f0*/  IMAD.WIDE R8, R15, 0x8, R8 ;  /* 0x000000080f087825 */ /* 0x000fe200078e0208 */
[----:B------:R0:W5:Y:S05]  /*0700*/  LDG.E R6, desc[UR4][R10.64] ;  /* 0x000000040a067981 */ /* 0x00016a000c1e1900 */
[----:B------:R-:W5:Y:S01]  /*0710*/  LDG.E.64 R8, desc[UR4][R8.64] ;  /* 0x0000000408087981 */ /* 0x000f62000c1e1b00 */
[----:B------:R-:W1:Y:S08]  /*0720*/  I2F.RP R15, R19 ;  /* 0x00000013000f7306 */ /* 0x000e700000209400 */
[----:B-1----:R-:W1:Y:S02]  /*0730*/  MUFU.RCP R15, R15 ;  /* 0x0000000f000f7308 */ /* 0x002e640000001000 */
[----:B-1----:R-:W-:-:S06]  /*0740*/  VIADD R16, R15, 0xffffffe ;  /* 0x0ffffffe0f107836 */ /* 0x002fcc0000000000 */
[----:B------:R1:W0:Y:S02]  /*0750*/  F2I.FTZ.U32.TRUNC.NTZ R17, R16 ;  /* 0x0000001000117305 */ /* 0x000224000021f000 */
[----:B-1----:R-:W-:Y:S01]  /*0760*/  HFMA2 R16, -RZ, RZ, 0, 0 ;  /* 0x00000000ff107431 */ /* 0x002fe200000001ff */
[----:B0-----:R-:W-:-:S05]  /*0770*/  IADD3 R18, PT, PT, RZ, -R17, RZ ;  /* 0x80000011ff127210 */ /* 0x001fca0007ffe0ff */
[----:B------:R-:W-:-:S04]  /*0780*/  IMAD R21, R18, R19, RZ ;  /* 0x0000001312157224 */ /* 0x000fc800078e02ff */
[----:B------:R-:W-:-:S06]  /*0790*/  IMAD.HI.U32 R17, R17, R21, R16 ;  /* 0x0000001511117227 */ /* 0x000fcc00078e0010 */
[----:B------:R-:W-:-:S04]  /*07a0*/  IMAD.HI.U32 R17, R17, R0, RZ ;  /* 0x0000000011117227 */ /* 0x000fc800078e00ff */
[----:B------:R-:W-:-:S04]  /*07b0*/  IMAD.MOV R10, RZ, RZ, -R17 ;  /* 0x000000ffff0a7224 */ /* 0x000fc800078e0a11 */
[----:B------:R-:W-:-:S05]  /*07c0*/  IMAD R0, R19, R10, R0 ;  /* 0x0000000a13007224 */ /* 0x000fca00078e0200 */
[----:B------:R-:W-:-:S13]  /*07d0*/  ISETP.GT.U32.AND P1, PT, R19, R0, PT ;  /* 0x000000001300720c */ /* 0x000fda0003f24070 */
[----:B------:R-:W-:-:S04]  /*07e0*/  @!P1 IADD3 R0, PT, PT, R0, -R19, RZ ;  /* 0x8000001300009210 */ /* 0x000fc80007ffe0ff */
[----:B------:R-:W-:Y:S02]  /*07f0*/  ISETP.GE.U32.AND P0, PT, R0, R19, PT ;  /* 0x000000130000720c */ /* 0x000fe40003f06070 */
[----:B------:R-:W-:Y:S02]  /*0800*/  LOP3.LUT R0, R7, R2, RZ, 0x3c, !PT ;  /* 0x0000000207007212 */ /* 0x000fe400078e3cff */
[----:B------:R-:W-:Y:S02]  /*0810*/  @!P1 IADD3 R17, PT, PT, R17, 0x1, RZ ;  /* 0x0000000111119810 */ /* 0x000fe40007ffe0ff */
[----:B------:R-:W-:Y:S02]  /*0820*/  ISETP.GE.AND P2, PT, R0, RZ, PT ;  /* 0x000000ff0000720c */ /* 0x000fe40003f46270 */
[----:B------:R-:W-:-:S05]  /*0830*/  ISETP.NE.AND P1, PT, R2, RZ, PT ;  /* 0x000000ff0200720c */ /* 0x000fca0003f25270 */
[----:B------:R-:W-:-:S06]  /*0840*/  @P0 VIADD R17, R17, 0x1 ;  /* 0x0000000111110836 */ /* 0x000fcc0000000000 */
[----:B------:R-:W-:Y:S02]  /*0850*/  @!P2 IADD3 R17, PT, PT, -R17, RZ, RZ ;  /* 0x000000ff1111a210 */ /* 0x000fe40007ffe1ff */
[----:B------:R-:W-:-:S04]  /*0860*/  @!P1 LOP3.LUT R17, RZ, R2, RZ, 0x33, !PT ;  /* 0x00000002ff119212 */ /* 0x000fc800078e33ff */
[----:B------:R-:W-:-:S05]  /*0870*/  IADD3 R0, PT, PT, -R17, RZ, RZ ;  /* 0x000000ff11007210 */ /* 0x000fca0007ffe1ff */
[----:B------:R-:W-:-:S04]  /*0880*/  IMAD R2, R2, R0, R7 ;  /* 0x0000000002027224 */ /* 0x000fc800078e0207 */
[----:B---3--:R-:W-:-:S04]  /*0890*/  IMAD R3, R17, R3, R2 ;  /* 0x0000000311037224 */ /* 0x008fc800078e0202 */
[----:B----4-:R-:W-:-:S04]  /*08a0*/  IMAD.WIDE R12, R3, 0x8, R12 ;  /* 0x00000008030c7825 */ /* 0x010fc800078e020c */
[----:B--2---:R-:W-:Y:S02]  /*08b0*/  IMAD R11, R17, R14, R2 ;  /* 0x0000000e110b7224 */ /* 0x004fe400078e0202 */
[----:B------:R-:W2:Y:S02]  /*08c0*/  LDG.E.64 R12, desc[UR4][R12.64] ;  /* 0x000000040c0c7981 */ /* 0x000ea4000c1e1b00 */
[----:B-----5:R-:W-:Y:S02]  /*08d0*/  IMAD.WIDE R10, R11, 0x8, R4 ;  /* 0x000000080b0a7825 */ /* 0x020fe400078e0204 */
[----:B------:R-:W2:Y:S02]  /*08e0*/  LDC.64 R4, c[0x0][0x3b0] ;  /* 0x0000ec00ff047b82 */ /* 0x000ea40000000a00 */
[----:B------:R-:W-:Y:S02]  /*08f0*/  IMAD R17, R17, R6, R2 ;  /* 0x0000000611117224 */ /* 0x000fe400078e0202 */
[----:B------:R-:W3:Y:S02]  /*0900*/  LDG.E.64 R10, desc[UR4][R10.64] ;  /* 0x000000040a0a7981 */ /* 0x000ee4000c1e1b00 */
[----:B------:R-:W-:-:S05]  /*0910*/  IMAD.WIDE R8, R17, 0x8, R8 ;  /* 0x0000000811087825 */ /* 0x000fca00078e0208 */
[----:B------:R-:W4:Y:S01]  /*0920*/  LDG.E.64 R2, desc[UR4][R8.64] ;  /* 0x0000000408027981 */ /* 0x000f22000c1e1b00 */
[----:B--2---:R-:W-:-:S08]  /*0930*/  DMUL R4, R12, R4 ;  /* 0x000000040c047228 */ /* 0x004fd00000000000 */
[----:B---3--:R-:W-:-:S08]  /*0940*/  DMUL R4, R4, R10 ;  /* 0x0000000a04047228 */ /* 0x008fd00000000000 */
[----:B----4-:R-:W-:-:S07]  /*0950*/  DFMA R2, R2, UR6, R4 ;  /* 0x0000000602027c2b */ /* 0x010fce0008000004 */
[----:B------:R-:W-:Y:S01]  /*0960*/  STG.E.64 desc[UR4][R8.64], R2 ;  /* 0x0000000208007986 */ /* 0x000fe2000c101b04 */
[----:B------:R-:W-:Y:S05]  /*0970*/  EXIT ;  /* 0x000000000000794d */ /* 0x000fea0003800000 */
.L_x_0:
[----:B------:R-:W-:-:S00]  /*0980*/  BRA `(.L_x_0) ;  /* 0xfffffffc00fc7947 */ /* 0x000fc0000383ffff */
[----:B------:R-:W-:-:S00]  /*0990*/  NOP ;  /* 0x0000000000007918 */ /* 0x000fc00000000000 */
        /* <DEDUP_REMOVED lines=14> */
.L_x_1:


//--------------------- .nv.shared.reserved.0     --------------------------
	.section	.nv.shared.reserved.0,"aw",@nobits
	.weak		__nv_reservedSMEM_offset_0_alias
	.size		__nv_reservedSMEM_offset_0_alias, 0, 64
	.other		__nv_reservedSMEM_offset_0_alias,@"STO_CUDA_RESERVED_SHARED STV_DEFAULT"
__nv_reservedSMEM_offset_0_alias:
	.zero		0
	.zero		64


//--------------------- .nv.constant0.addEBEProductKernel --------------------------
	.section	.nv.constant0.addEBEProductKernel,"a",@progbits
	.sectionflags	@""
	.align	4
.nv.constant0.addEBEProductKernel:
	.zero		1008


//--------------------- SYMBOLS --------------------------

	.type		.nv.reservedSmem.offset0,@object
	.size		.nv.reservedSmem.offset0,0x4
